//
// Generated by NVIDIA NVVM Compiler
//
// Compiler Build ID: CL-36424714
// Cuda compilation tools, release 13.0, V13.0.88
// Based on NVVM 20.0.0
//

.version 9.0
.target sm_100
.address_size 64

	// .globl	_Z6kernelPKhPhP5pixel

.visible .entry _Z6kernelPKhPhP5pixel(
	.param .u64 .ptr .align 1 _Z6kernelPKhPhP5pixel_param_0,
	.param .u64 .ptr .align 1 _Z6kernelPKhPhP5pixel_param_1,
	.param .u64 .ptr .align 1 _Z6kernelPKhPhP5pixel_param_2
)
{
	.reg .b16 	%rs<2>;
	.reg .b64 	%rd<3>;

	ld.param.u64 	%rd1, [_Z6kernelPKhPhP5pixel_param_1];
	cvta.to.global.u64 	%rd2, %rd1;
	mov.b16 	%rs1, 12;
	st.global.u8 	[%rd2], %rs1;
	ret;

}


// ===== COMPILED SASS (sm_100) =====

	.target	sm_100

	.elftype	@"ET_EXEC"


//--------------------- .note.nv.tkinfo           --------------------------
	.section	.note.nv.tkinfo,"",@"SHT_NOTE"
	.sectionflags	@"SHF_NOTE_NV_TKINFO"
	.tkinfo
        /*0018*/ 	.word	0x00000002
        /*0030*/ 	.string	""
        /*0030*/ 	.string	"ptxas"
        /*0030*/ 	.string	"Cuda compilation tools, release 13.0, V13.0.88"
        /*0030*/ 	.string	"Build cuda_13.0.r13.0/compiler.36424714_0"
        /*0030*/ 	.string	"-arch sm_100 -m 64 "



//--------------------- .note.nv.cuinfo           --------------------------
	.section	.note.nv.cuinfo,"",@"SHT_NOTE"
	.sectionflags	@"SHF_NOTE_NV_CUINFO"
        /*0018*/ 	.short	0x0002
        /*001a*/ 	.short	0x0064
        /*001c*/ 	.short	0x0082
	.zero		2


//--------------------- .nv.info                  --------------------------
	.section	.nv.info,"",@"SHT_CUDA_INFO"
	.align	4


	//----- nvinfo : EIATTR_REGCOUNT
	.align		4
        /*0000*/ 	.byte	0x04, 0x2f
        /*0002*/ 	.short	(.L_1 - .L_0)
	.align		4
.L_0:
        /*0004*/ 	.word	index@(_Z6kernelPKhPhP5pixel)
        /*0008*/ 	.word	0x00000006


	//----- nvinfo : EIATTR_FRAME_SIZE
	.align		4
.L_1:
        /*000c*/ 	.byte	0x04, 0x11
        /*000e*/ 	.short	(.L_3 - .L_2)
	.align		4
.L_2:
        /*0010*/ 	.word	index@(_Z6kernelPKhPhP5pixel)
        /*0014*/ 	.word	0x00000000


	//----- nvinfo : EIATTR_MIN_STACK_SIZE
	.align		4
.L_3:
        /*0018*/ 	.byte	0x04, 0x12
        /*001a*/ 	.short	(.L_5 - .L_4)
	.align		4
.L_4:
        /*001c*/ 	.word	index@(_Z6kernelPKhPhP5pixel)
        /*0020*/ 	.word	0x00000000
.L_5:


//--------------------- .nv.compat                --------------------------
	.section	.nv.compat,"",@"SHT_CUDA_COMPAT_INFO"
	.align	4
        /*0000*/ 	.byte	0x02, 0x09, 0x00, 0x00, 0x02, 0x02, 0x01, 0x00, 0x02, 0x05, 0x05, 0x00, 0x03, 0x07, 0x01, 0x01
        /*0010*/ 	.byte	0x02, 0x03, 0x00, 0x00, 0x02, 0x06, 0x01, 0x00, 0x04, 0x0b, 0x08, 0x00, 0x09, 0x00, 0x00, 0x00
        /*0020*/ 	.byte	0x00, 0x00, 0x00, 0x00


//--------------------- .nv.info._Z6kernelPKhPhP5pixel --------------------------
	.section	.nv.info._Z6kernelPKhPhP5pixel,"",@"SHT_CUDA_INFO"
	.sectionflags	@""
	.align	4


	//----- nvinfo : EIATTR_CUDA_API_VERSION
	.align		4
        /*0000*/ 	.byte	0x04, 0x37
        /*0002*/ 	.short	(.L_7 - .L_6)
.L_6:
        /*0004*/ 	.word	0x00000082


	//----- nvinfo : EIATTR_KPARAM_INFO
	.align		4
.L_7:
        /*0008*/ 	.byte	0x04, 0x17
        /*000a*/ 	.short	(.L_9 - .L_8)
.L_8:
        /*000c*/ 	.word	0x00000000
        /*0010*/ 	.short	0x0002
        /*0012*/ 	.short	0x0010
        /*0014*/ 	.byte	0x00, 0xf5, 0x21, 0x00


	//----- nvinfo : EIATTR_KPARAM_INFO
	.align		4
.L_9:
        /*0018*/ 	.byte	0x04, 0x17
        /*001a*/ 	.short	(.L_11 - .L_10)
.L_10:
        /*001c*/ 	.word	0x00000000
        /*0020*/ 	.short	0x0001
        /*0022*/ 	.short	0x0008
        /*0024*/ 	.byte	0x00, 0xf5, 0x21, 0x00


	//----- nvinfo : EIATTR_KPARAM_INFO
	.align		4
.L_11:
        /*0028*/ 	.byte	0x04, 0x17
        /*002a*/ 	.short	(.L_13 - .L_12)
.L_12:
        /*002c*/ 	.word	0x00000000
        /*0030*/ 	.short	0x0000
        /*0032*/ 	.short	0x0000
        /*0034*/ 	.byte	0x00, 0xf5, 0x21, 0x00


	//----- nvinfo : EIATTR_SPARSE_MMA_MASK
	.align		4
.L_13:
        /*0038*/ 	.byte	0x03, 0x50
        /*003a*/ 	.short	0x0000


	//----- nvinfo : EIATTR_MAXREG_COUNT
	.align		4
        /*003c*/ 	.byte	0x03, 0x1b
        /*003e*/ 	.short	0x00ff


	//----- nvinfo : EIATTR_MERCURY_ISA_VERSION
	.align		4
        /*0040*/ 	.byte	0x03, 0x5f
        /*0042*/ 	.short	0x0101


	//----- nvinfo : EIATTR_VRC_CTA_INIT_COUNT
	.align		4
        /*0044*/ 	.byte	0x02, 0x4a
	.zero		1
	.zero		1


	//----- nvinfo : EIATTR_EXIT_INSTR_OFFSETS
	.align		4
        /*0048*/ 	.byte	0x04, 0x1c
        /*004a*/ 	.short	(.L_15 - .L_14)


	//   ....[0]....
.L_14:
        /*004c*/ 	.word	0x00000050


	//----- nvinfo : EIATTR_CBANK_PARAM_SIZE
	.align		4
.L_15:
        /*0050*/ 	.byte	0x03, 0x19
        /*0052*/ 	.short	0x0018


	//----- nvinfo : EIATTR_PARAM_CBANK
	.align		4
        /*0054*/ 	.byte	0x04, 0x0a
        /*0056*/ 	.short	(.L_17 - .L_16)
	.align		4
.L_16:
        /*0058*/ 	.word	index@(.nv.constant0._Z6kernelPKhPhP5pixel)
        /*005c*/ 	.short	0x0380
        /*005e*/ 	.short	0x0018


	//----- nvinfo : EIATTR_SW_WAR
	.align		4
.L_17:
        /*0060*/ 	.byte	0x04, 0x36
        /*0062*/ 	.short	(.L_19 - .L_18)
.L_18:
        /*0064*/ 	.word	0x00000008
.L_19:


//--------------------- .nv.callgraph             --------------------------
	.section	.nv.callgraph,"",@"SHT_CUDA_CALLGRAPH"
	.align	4
	.sectionentsize	8
	.align		4
        /*0000*/ 	.word	0x00000000
	.align		4
        /*0004*/ 	.word	0xffffffff
	.align		4
        /*0008*/ 	.word	0x00000000
	.align		4
        /*000c*/ 	.word	0xfffffffe
	.align		4
        /*0010*/ 	.word	0x00000000
	.align		4
        /*0014*/ 	.word	0xfffffffd
	.align		4
        /*0018*/ 	.word	0x00000000
	.align		4
        /*001c*/ 	.word	0xfffffffc


//--------------------- .text._Z6kernelPKhPhP5pixel --------------------------
	.section	.text._Z6kernelPKhPhP5pixel,"ax",@progbits
	.align	128
        .global         _Z6kernelPKhPhP5pixel
        .type           _Z6kernelPKhPhP5pixel,@function
        .size           _Z6kernelPKhPhP5pixel,(.L_x_1 - _Z6kernelPKhPhP5pixel)
        .other          _Z6kernelPKhPhP5pixel,@"STO_CUDA_ENTRY STV_DEFAULT"
_Z6kernelPKhPhP5pixel:
.text._Z6kernelPKhPhP5pixel:
[----:B------:R-:W-:Y:S08]  /*0000*/  LDC R1, c[0x0][0x37c] ;  /* 0x0000df00ff017b82 */ /* 0x000ff00000000800 */
[----:B------:R-:W0:Y:S01]  /*0010*/  LDC.64 R2, c[0x0][0x388] ;  /* 0x0000e200ff027b82 */ /* 0x000e220000000a00 */
[----:B------:R-:W0:Y:S01]  /*0020*/  LDCU.64 UR4, c[0x0][0x358] ;  /* 0x00006b00ff0477ac */ /* 0x000e220008000a00 */
[----:B------:R-:W-:-:S05]  /*0030*/  HFMA2 R0, -RZ, RZ, 0, 7.152557373046875e-07 ;  /* 0x0000000cff007431 */ /* 0x000fca00000001ff */
[----:B0-----:R-:W-:Y:S01]  /*0040*/  STG.E.U8 desc[UR4][R2.64], R0 ;  /* 0x0000000002007986 */ /* 0x001fe2000c101104 */
[----:B------:R-:W-:Y:S05]  /*0050*/  EXIT ;  /* 0x000000000000794d */ /* 0x000fea0003800000 */
.L_x_0:
[----:B------:R-:W-:-:S00]  /*0060*/  BRA `(.L_x_0) ;  /* 0xfffffffc00fc7947 */ /* 0x000fc0000383ffff */
[----:B------:R-:W-:-:S00]  /*0070*/  NOP ;  /* 0x0000000000007918 */ /* 0x000fc00000000000 */
        /* <DEDUP_REMOVED lines=8> */
.L_x_1:


//--------------------- .nv.shared.reserved.0     --------------------------
	.section	.nv.shared.reserved.0,"aw",@nobits
	.weak		__nv_reservedSMEM_offset_0_alias
	.size		__nv_reservedSMEM_offset_0_alias, 0, 64
	.other		__nv_reservedSMEM_offset_0_alias,@"STO_CUDA_RESERVED_SHARED STV_DEFAULT"
__nv_reservedSMEM_offset_0_alias:
	.zero		0
	.zero		64


//--------------------- .nv.constant0._Z6kernelPKhPhP5pixel --------------------------
	.section	.nv.constant0._Z6kernelPKhPhP5pixel,"a",@progbits
	.sectionflags	@""
	.align	4
.nv.constant0._Z6kernelPKhPhP5pixel:
	.zero		920


//--------------------- SYMBOLS --------------------------

	.type		.nv.reservedSmem.offset0,@object
	.size		.nv.reservedSmem.offset0,0x4
